//
// Generated by NVIDIA NVVM Compiler
//
// Compiler Build ID: CL-36424714
// Cuda compilation tools, release 13.0, V13.0.88
// Based on NVVM 20.0.0
//

.version 9.0
.target sm_100
.address_size 64

	// .globl	_Z15reduce_in_placePfi
// _ZZ15reduce_in_placePfiE6shared has been demoted

.visible .entry _Z15reduce_in_placePfi(
	.param .u64 .ptr .align 1 _Z15reduce_in_placePfi_param_0,
	.param .u32 _Z15reduce_in_placePfi_param_1
)
{
	.reg .pred 	%p<5>;
	.reg .b32 	%r<16>;
	.reg .b32 	%f<6>;
	.reg .b64 	%rd<7>;
	// demoted variable
	.shared .align 4 .b8 _ZZ15reduce_in_placePfiE6shared[4096];
	ld.param.u64 	%rd2, [_Z15reduce_in_placePfi_param_0];
	ld.param.u32 	%r8, [_Z15reduce_in_placePfi_param_1];
	cvta.to.global.u64 	%rd1, %rd2;
	mov.u32 	%r1, %tid.x;
	mov.u32 	%r2, %ctaid.x;
	mov.u32 	%r3, %ntid.x;
	mad.lo.s32 	%r4, %r2, %r3, %r1;
	mul.wide.s32 	%rd3, %r4, 4;
	add.s64 	%rd4, %rd1, %rd3;
	ld.global.f32 	%f1, [%rd4];
	shl.b32 	%r9, %r1, 2;
	mov.u32 	%r10, _ZZ15reduce_in_placePfiE6shared;
	add.s32 	%r5, %r10, %r9;
	st.shared.f32 	[%r5], %f1;
	bar.sync 	0;
	setp.lt.u32 	%p1, %r3, 2;
	@%p1 bra 	$L__BB0_5;
	mov.b32 	%r15, 1;
$L__BB0_2:
	bar.sync 	0;
	add.s32 	%r12, %r15, %r4;
	setp.ge.s32 	%p2, %r12, %r8;
	@%p2 bra 	$L__BB0_4;
	shl.b32 	%r13, %r15, 2;
	add.s32 	%r14, %r5, %r13;
	ld.shared.f32 	%f2, [%r14];
	ld.shared.f32 	%f3, [%r5];
	add.f32 	%f4, %f2, %f3;
	st.shared.f32 	[%r5], %f4;
$L__BB0_4:
	shl.b32 	%r15, %r15, 1;
	setp.lt.u32 	%p3, %r15, %r3;
	@%p3 bra 	$L__BB0_2;
$L__BB0_5:
	setp.ne.s32 	%p4, %r1, 0;
	@%p4 bra 	$L__BB0_7;
	ld.shared.f32 	%f5, [_ZZ15reduce_in_placePfiE6shared];
	mul.wide.u32 	%rd5, %r2, 4;
	add.s64 	%rd6, %rd1, %rd5;
	st.global.f32 	[%rd6], %f5;
$L__BB0_7:
	ret;

}


// ===== COMPILED SASS (sm_100) =====

	.target	sm_100

	.elftype	@"ET_EXEC"


//--------------------- .note.nv.tkinfo           --------------------------
	.section	.note.nv.tkinfo,"",@"SHT_NOTE"
	.sectionflags	@"SHF_NOTE_NV_TKINFO"
	.tkinfo
        /*0018*/ 	.word	0x00000002
        /*0030*/ 	.string	""
        /*0030*/ 	.string	"ptxas"
        /*0030*/ 	.string	"Cuda compilation tools, release 13.0, V13.0.88"
        /*0030*/ 	.string	"Build cuda_13.0.r13.0/compiler.36424714_0"
        /*0030*/ 	.string	"-arch sm_100 -m 64 "



//--------------------- .note.nv.cuinfo           --------------------------
	.section	.note.nv.cuinfo,"",@"SHT_NOTE"
	.sectionflags	@"SHF_NOTE_NV_CUINFO"
        /*0018*/ 	.short	0x0002
        /*001a*/ 	.short	0x0064
        /*001c*/ 	.short	0x0082
	.zero		2


//--------------------- .nv.info                  --------------------------
	.section	.nv.info,"",@"SHT_CUDA_INFO"
	.align	4


	//----- nvinfo : EIATTR_REGCOUNT
	.align		4
        /*0000*/ 	.byte	0x04, 0x2f
        /*0002*/ 	.short	(.L_1 - .L_0)
	.align		4
.L_0:
        /*0004*/ 	.word	index@(_Z15reduce_in_placePfi)
        /*0008*/ 	.word	0x0000000a


	//----- nvinfo : EIATTR_FRAME_SIZE
	.align		4
.L_1:
        /*000c*/ 	.byte	0x04, 0x11
        /*000e*/ 	.short	(.L_3 - .L_2)
	.align		4
.L_2:
        /*0010*/ 	.word	index@(_Z15reduce_in_placePfi)
        /*0014*/ 	.word	0x00000000


	//----- nvinfo : EIATTR_MIN_STACK_SIZE
	.align		4
.L_3:
        /*0018*/ 	.byte	0x04, 0x12
        /*001a*/ 	.short	(.L_5 - .L_4)
	.align		4
.L_4:
        /*001c*/ 	.word	index@(_Z15reduce_in_placePfi)
        /*0020*/ 	.word	0x00000000
.L_5:


//--------------------- .nv.compat                --------------------------
	.section	.nv.compat,"",@"SHT_CUDA_COMPAT_INFO"
	.align	4
        /*0000*/ 	.byte	0x02, 0x09, 0x00, 0x00, 0x02, 0x02, 0x01, 0x00, 0x02, 0x05, 0x05, 0x00, 0x03, 0x07, 0x01, 0x01
        /*0010*/ 	.byte	0x02, 0x03, 0x00, 0x00, 0x02, 0x06, 0x01, 0x00, 0x04, 0x0b, 0x08, 0x00, 0x09, 0x00, 0x00, 0x00
        /*0020*/ 	.byte	0x00, 0x00, 0x00, 0x00


//--------------------- .nv.info._Z15reduce_in_placePfi --------------------------
	.section	.nv.info._Z15reduce_in_placePfi,"",@"SHT_CUDA_INFO"
	.sectionflags	@""
	.align	4


	//----- nvinfo : EIATTR_CUDA_API_VERSION
	.align		4
        /*0000*/ 	.byte	0x04, 0x37
        /*0002*/ 	.short	(.L_7 - .L_6)
.L_6:
        /*0004*/ 	.word	0x00000082


	//----- nvinfo : EIATTR_KPARAM_INFO
	.align		4
.L_7:
        /*0008*/ 	.byte	0x04, 0x17
        /*000a*/ 	.short	(.L_9 - .L_8)
.L_8:
        /*000c*/ 	.word	0x00000000
        /*0010*/ 	.short	0x0001
        /*0012*/ 	.short	0x0008
        /*0014*/ 	.byte	0x00, 0xf0, 0x11, 0x00


	//----- nvinfo : EIATTR_KPARAM_INFO
	.align		4
.L_9:
        /*0018*/ 	.byte	0x04, 0x17
        /*001a*/ 	.short	(.L_11 - .L_10)
.L_10:
        /*001c*/ 	.word	0x00000000
        /*0020*/ 	.short	0x0000
        /*0022*/ 	.short	0x0000
        /*0024*/ 	.byte	0x00, 0xf5, 0x21, 0x00


	//----- nvinfo : EIATTR_SPARSE_MMA_MASK
	.align		4
.L_11:
        /*0028*/ 	.byte	0x03, 0x50
        /*002a*/ 	.short	0x0000


	//----- nvinfo : EIATTR_MAXREG_COUNT
	.align		4
        /*002c*/ 	.byte	0x03, 0x1b
        /*002e*/ 	.short	0x00ff


	//----- nvinfo : EIATTR_NUM_BARRIERS
	.align		4
        /*0030*/ 	.byte	0x02, 0x4c
        /*0032*/ 	.byte	0x01
	.zero		1


	//----- nvinfo : EIATTR_MERCURY_ISA_VERSION
	.align		4
        /*0034*/ 	.byte	0x03, 0x5f
        /*0036*/ 	.short	0x0101


	//----- nvinfo : EIATTR_VRC_CTA_INIT_COUNT
	.align		4
        /*0038*/ 	.byte	0x02, 0x4a
	.zero		1
	.zero		1


	//----- nvinfo : EIATTR_EXIT_INSTR_OFFSETS
	.align		4
        /*003c*/ 	.byte	0x04, 0x1c
        /*003e*/ 	.short	(.L_13 - .L_12)


	//   ....[0]....
.L_12:
        /*0040*/ 	.word	0x00000200


	//   ....[1]....
        /*0044*/ 	.word	0x00000280


	//----- nvinfo : EIATTR_CBANK_PARAM_SIZE
	.align		4
.L_13:
        /*0048*/ 	.byte	0x03, 0x19
        /*004a*/ 	.short	0x000c


	//----- nvinfo : EIATTR_PARAM_CBANK
	.align		4
        /*004c*/ 	.byte	0x04, 0x0a
        /*004e*/ 	.short	(.L_15 - .L_14)
	.align		4
.L_14:
        /*0050*/ 	.word	index@(.nv.constant0._Z15reduce_in_placePfi)
        /*0054*/ 	.short	0x0380
        /*0056*/ 	.short	0x000c


	//----- nvinfo : EIATTR_SW_WAR
	.align		4
.L_15:
        /*0058*/ 	.byte	0x04, 0x36
        /*005a*/ 	.short	(.L_17 - .L_16)
.L_16:
        /*005c*/ 	.word	0x00000008
.L_17:


//--------------------- .nv.callgraph             --------------------------
	.section	.nv.callgraph,"",@"SHT_CUDA_CALLGRAPH"
	.align	4
	.sectionentsize	8
	.align		4
        /*0000*/ 	.word	0x00000000
	.align		4
        /*0004*/ 	.word	0xffffffff
	.align		4
        /*0008*/ 	.word	0x00000000
	.align		4
        /*000c*/ 	.word	0xfffffffe
	.align		4
        /*0010*/ 	.word	0x00000000
	.align		4
        /*0014*/ 	.word	0xfffffffd
	.align		4
        /*0018*/ 	.word	0x00000000
	.align		4
        /*001c*/ 	.word	0xfffffffc


//--------------------- .text._Z15reduce_in_placePfi --------------------------
	.section	.text._Z15reduce_in_placePfi,"ax",@progbits
	.align	128
        .global         _Z15reduce_in_placePfi
        .type           _Z15reduce_in_placePfi,@function
        .size           _Z15reduce_in_placePfi,(.L_x_3 - _Z15reduce_in_placePfi)
        .other          _Z15reduce_in_placePfi,@"STO_CUDA_ENTRY STV_DEFAULT"
_Z15reduce_in_placePfi:
.text._Z15reduce_in_placePfi:
[----:B------:R-:W-:Y:S01]  /*0000*/  LDC R1, c[0x0][0x37c] ;  /* 0x0000df00ff017b82 */ /* 0x000fe20000000800 */
[----:B------:R-:W0:Y:S07]  /*0010*/  S2R R7, SR_TID.X ;  /* 0x0000000000077919 */ /* 0x000e2e0000002100 */
[----:B------:R-:W1:Y:S01]  /*0020*/  LDC.64 R2, c[0x0][0x380] ;  /* 0x0000e000ff027b82 */ /* 0x000e620000000a00 */
[----:B------:R-:W0:Y:S01]  /*0030*/  LDCU UR8, c[0x0][0x360] ;  /* 0x00006c00ff0877ac */ /* 0x000e220008000800 */
[----:B------:R-:W0:Y:S01]  /*0040*/  S2R R6, SR_CTAID.X ;  /* 0x0000000000067919 */ /* 0x000e220000002500 */
[----:B------:R-:W2:Y:S01]  /*0050*/  LDCU.64 UR6, c[0x0][0x358] ;  /* 0x00006b00ff0677ac */ /* 0x000ea20008000a00 */
[----:B0-----:R-:W-:-:S04]  /*0060*/  IMAD R5, R6, UR8, R7 ;  /* 0x0000000806057c24 */ /* 0x001fc8000f8e0207 */
[----:B-1----:R-:W-:-:S06]  /*0070*/  IMAD.WIDE R2, R5, 0x4, R2 ;  /* 0x0000000405027825 */ /* 0x002fcc00078e0202 */
[----:B--2---:R-:W2:Y:S01]  /*0080*/  LDG.E R2, desc[UR6][R2.64] ;  /* 0x0000000602027981 */ /* 0x004ea2000c1e1900 */
[----:B------:R-:W0:Y:S01]  /*0090*/  S2UR UR5, SR_CgaCtaId ;  /* 0x00000000000579c3 */ /* 0x000e220000008800 */
[----:B------:R-:W-:Y:S01]  /*00a0*/  UMOV UR4, 0x400 ;  /* 0x0000040000047882 */ /* 0x000fe20000000000 */
[----:B------:R-:W-:Y:S01]  /*00b0*/  ISETP.NE.AND P0, PT, R7, RZ, PT ;  /* 0x000000ff0700720c */ /* 0x000fe20003f05270 */
[----:B------:R-:W-:Y:S02]  /*00c0*/  UISETP.GE.U32.AND UP0, UPT, UR8, 0x2, UPT ;  /* 0x000000020800788c */ /* 0x000fe4000bf06070 */
[----:B0-----:R-:W-:-:S06]  /*00d0*/  ULEA UR4, UR5, UR4, 0x18 ;  /* 0x0000000405047291 */ /* 0x001fcc000f8ec0ff */
[----:B------:R-:W-:-:S05]  /*00e0*/  LEA R7, R7, UR4, 0x2 ;  /* 0x0000000407077c11 */ /* 0x000fca000f8e10ff */
[----:B--2---:R0:W-:Y:S01]  /*00f0*/  STS [R7], R2 ;  /* 0x0000000207007388 */ /* 0x0041e20000000800 */
[----:B------:R-:W-:Y:S06]  /*0100*/  BAR.SYNC.DEFER_BLOCKING 0x0 ;  /* 0x0000000000007b1d */ /* 0x000fec0000010000 */
[----:B------:R-:W-:Y:S05]  /*0110*/  BRA.U !UP0, `(.L_x_0) ;  /* 0x0000000108387547 */ /* 0x000fea000b800000 */
[----:B------:R-:W-:Y:S01]  /*0120*/  IMAD.MOV.U32 R0, RZ, RZ, 0x1 ;  /* 0x00000001ff007424 */ /* 0x000fe200078e00ff */
[----:B------:R-:W1:Y:S01]  /*0130*/  LDCU UR4, c[0x0][0x388] ;  /* 0x00007100ff0477ac */ /* 0x000e620008000800 */
[----:B------:R-:W-:-:S05]  /*0140*/  NOP ;  /* 0x0000000000007918 */ /* 0x000fca0000000000 */
.L_x_1:
[----:B0-----:R-:W-:Y:S01]  /*0150*/  IMAD.IADD R2, R5, 0x1, R0 ;  /* 0x0000000105027824 */ /* 0x001fe200078e0200 */
[----:B------:R-:W-:Y:S04]  /*0160*/  BAR.SYNC.DEFER_BLOCKING 0x0 ;  /* 0x0000000000007b1d */ /* 0x000fe80000010000 */
[----:B-1----:R-:W-:-:S13]  /*0170*/  ISETP.GE.AND P1, PT, R2, UR4, PT ;  /* 0x0000000402007c0c */ /* 0x002fda000bf26270 */
[C---:B------:R-:W-:Y:S02]  /*0180*/  @!P1 LEA R2, R0.reuse, R7, 0x2 ;  /* 0x0000000700029211 */ /* 0x040fe400078e10ff */
[----:B------:R-:W-:Y:S01]  /*0190*/  SHF.L.U32 R0, R0, 0x1, RZ ;  /* 0x0000000100007819 */ /* 0x000fe200000006ff */
[----:B------:R-:W-:Y:S04]  /*01a0*/  @!P1 LDS R3, [R7] ;  /* 0x0000000007039984 */ /* 0x000fe80000000800 */
[----:B------:R-:W0:Y:S02]  /*01b0*/  @!P1 LDS R2, [R2] ;  /* 0x0000000002029984 */ /* 0x000e240000000800 */
[----:B0-----:R-:W-:-:S05]  /*01c0*/  @!P1 FADD R4, R2, R3 ;  /* 0x0000000302049221 */ /* 0x001fca0000000000 */
[----:B------:R2:W-:Y:S01]  /*01d0*/  @!P1 STS [R7], R4 ;  /* 0x0000000407009388 */ /* 0x0005e20000000800 */
[----:B------:R-:W-:-:S13]  /*01e0*/  ISETP.GE.U32.AND P1, PT, R0, UR8, PT ;  /* 0x0000000800007c0c */ /* 0x000fda000bf26070 */
[----:B--2---:R-:W-:Y:S05]  /*01f0*/  @!P1 BRA `(.L_x_1) ;  /* 0xfffffffc00d49947 */ /* 0x004fea000383ffff */
.L_x_0:
[----:B------:R-:W-:Y:S05]  /*0200*/  @P0 EXIT ;  /* 0x000000000000094d */ /* 0x000fea0003800000 */
[----:B------:R-:W1:Y:S01]  /*0210*/  S2UR UR5, SR_CgaCtaId ;  /* 0x00000000000579c3 */ /* 0x000e620000008800 */
[----:B------:R-:W-:-:S07]  /*0220*/  UMOV UR4, 0x400 ;  /* 0x0000040000047882 */ /* 0x000fce0000000000 */
[----:B0-----:R-:W0:Y:S01]  /*0230*/  LDC.64 R2, c[0x0][0x380] ;  /* 0x0000e000ff027b82 */ /* 0x001e220000000a00 */
[----:B-1----:R-:W-:Y:S01]  /*0240*/  ULEA UR4, UR5, UR4, 0x18 ;  /* 0x0000000405047291 */ /* 0x002fe2000f8ec0ff */
[----:B0-----:R-:W-:-:S08]  /*0250*/  IMAD.WIDE.U32 R2, R6, 0x4, R2 ;  /* 0x0000000406027825 */ /* 0x001fd000078e0002 */
[----:B------:R-:W0:Y:S04]  /*0260*/  LDS R5, [UR4] ;  /* 0x00000004ff057984 */ /* 0x000e280008000800 */
[----:B0-----:R-:W-:Y:S01]  /*0270*/  STG.E desc[UR6][R2.64], R5 ;  /* 0x0000000502007986 */ /* 0x001fe2000c101906 */
[----:B------:R-:W-:Y:S05]  /*0280*/  EXIT ;  /* 0x000000000000794d */ /* 0x000fea0003800000 */
.L_x_2:
[----:B------:R-:W-:-:S00]  /*0290*/  BRA `(.L_x_2) ;  /* 0xfffffffc00fc7947 */ /* 0x000fc0000383ffff */
[----:B------:R-:W-:-:S00]  /*02a0*/  NOP ;  /* 0x0000000000007918 */ /* 0x000fc00000000000 */
        /* <DEDUP_REMOVED lines=13> */
.L_x_3:


//--------------------- .nv.shared._Z15reduce_in_placePfi --------------------------
	.section	.nv.shared._Z15reduce_in_placePfi,"aw",@nobits
	.sectionflags	@""
	.align	4
.nv.shared._Z15reduce_in_placePfi:
	.zero		5120


//--------------------- .nv.shared.reserved.0     --------------------------
	.section	.nv.shared.reserved.0,"aw",@nobits
	.weak		__nv_reservedSMEM_offset_0_alias
	.size		__nv_reservedSMEM_offset_0_alias, 0, 64
	.other		__nv_reservedSMEM_offset_0_alias,@"STO_CUDA_RESERVED_SHARED STV_DEFAULT"
__nv_reservedSMEM_offset_0_alias:
	.zero		0
	.zero		64


//--------------------- .nv.constant0._Z15reduce_in_placePfi --------------------------
	.section	.nv.constant0._Z15reduce_in_placePfi,"a",@progbits
	.sectionflags	@""
	.align	4
.nv.constant0._Z15reduce_in_placePfi:
	.zero		908


//--------------------- SYMBOLS --------------------------

	.type		.nv.reservedSmem.offset0,@object
	.size		.nv.reservedSmem.offset0,0x4
	.type		.nv.reservedSmem.cap,@object
	.size		.nv.reservedSmem.cap,0x4
